	.headerflags	@"EF_CUDA_TEXMODE_UNIFIED EF_CUDA_64BIT_ADDRESS EF_CUDA_ACCELERATORS EF_CUDA_SM90 EF_CUDA_VIRTUAL_SM(EF_CUDA_SM90)"
	.elftype	@"ET_EXEC"


//--------------------- .nv.info                  --------------------------
	.section	.nv.info,"",@"SHT_CUDA_INFO"
	.align	4


	//----- nvinfo : EIATTR_REGCOUNT
	.align		4
        /*0000*/ 	.byte	0x04, 0x2f
        /*0002*/ 	.short	(.L_1 - .L_0)
	.align		4
.L_0:
        /*0004*/ 	.word	index@(triton_poi_fused__prelu_kernel_convolution_17)
        /*0008*/ 	.word	0x00000014


	//----- nvinfo : EIATTR_MIN_STACK_SIZE
	.align		4
.L_1:
        /*000c*/ 	.byte	0x04, 0x12
        /*000e*/ 	.short	(.L_3 - .L_2)
	.align		4
.L_2:
        /*0010*/ 	.word	index@(triton_poi_fused__prelu_kernel_convolution_17)
        /*0014*/ 	.word	0x00000000


	//----- nvinfo : EIATTR_FRAME_SIZE
	.align		4
.L_3:
        /*0018*/ 	.byte	0x04, 0x11
        /*001a*/ 	.short	(.L_5 - .L_4)
	.align		4
.L_4:
        /*001c*/ 	.word	index@(triton_poi_fused__prelu_kernel_convolution_17)
        /*0020*/ 	.word	0x00000000


	//----- nvinfo : EIATTR_MIN_STACK_SIZE
	.align		4
.L_5:
        /*0024*/ 	.byte	0x04, 0x12
        /*0026*/ 	.short	(.L_7 - .L_6)
	.align		4
.L_6:
        /*0028*/ 	.word	index@(triton_poi_fused__prelu_kernel_convolution_17)
        /*002c*/ 	.word	0x00000000
.L_7:


//--------------------- .nv.info.triton_poi_fused__prelu_kernel_convolution_17 --------------------------
	.section	.nv.info.triton_poi_fused__prelu_kernel_convolution_17,"",@"SHT_CUDA_INFO"
	.sectionflags	@""
	.align	4


	//----- nvinfo : EIATTR_CUDA_API_VERSION
	.align		4
        /*0000*/ 	.byte	0x04, 0x37
        /*0002*/ 	.short	(.L_9 - .L_8)
.L_8:
        /*0004*/ 	.word	0x0000007c


	//----- nvinfo : EIATTR_KPARAM_INFO
	.align		4
.L_9:
        /*0008*/ 	.byte	0x04, 0x17
        /*000a*/ 	.short	(.L_11 - .L_10)
.L_10:
        /*000c*/ 	.word	0x00000000
        /*0010*/ 	.short	0x0004
        /*0012*/ 	.short	0x0020
        /*0014*/ 	.byte	0x00, 0xf0, 0x11, 0x00


	//----- nvinfo : EIATTR_KPARAM_INFO
	.align		4
.L_11:
        /*0018*/ 	.byte	0x04, 0x17
        /*001a*/ 	.short	(.L_13 - .L_12)
.L_12:
        /*001c*/ 	.word	0x00000000
        /*0020*/ 	.short	0x0003
        /*0022*/ 	.short	0x0018
        /*0024*/ 	.byte	0x00, 0xf4, 0x21, 0x00


	//----- nvinfo : EIATTR_KPARAM_INFO
	.align		4
.L_13:
        /*0028*/ 	.byte	0x04, 0x17
        /*002a*/ 	.short	(.L_15 - .L_14)
.L_14:
        /*002c*/ 	.word	0x00000000
        /*0030*/ 	.short	0x0002
        /*0032*/ 	.short	0x0010
        /*0034*/ 	.byte	0x00, 0xf4, 0x21, 0x00


	//----- nvinfo : EIATTR_KPARAM_INFO
	.align		4
.L_15:
        /*0038*/ 	.byte	0x04, 0x17
        /*003a*/ 	.short	(.L_17 - .L_16)
.L_16:
        /*003c*/ 	.word	0x00000000
        /*0040*/ 	.short	0x0001
        /*0042*/ 	.short	0x0008
        /*0044*/ 	.byte	0x00, 0xf4, 0x21, 0x00


	//----- nvinfo : EIATTR_KPARAM_INFO
	.align		4
.L_17:
        /*0048*/ 	.byte	0x04, 0x17
        /*004a*/ 	.short	(.L_19 - .L_18)
.L_18:
        /*004c*/ 	.word	0x00000000
        /*0050*/ 	.short	0x0000
        /*0052*/ 	.short	0x0000
        /*0054*/ 	.byte	0x00, 0xf4, 0x21, 0x00


	//----- nvinfo : EIATTR_SPARSE_MMA_MASK
	.align		4
.L_19:
        /*0058*/ 	.byte	0x03, 0x50
        /*005a*/ 	.short	0x0000


	//----- nvinfo : EIATTR_MAXREG_COUNT
	.align		4
        /*005c*/ 	.byte	0x03, 0x1b
        /*005e*/ 	.short	0x00ff


	//----- nvinfo : EIATTR_EXIT_INSTR_OFFSETS
	.align		4
        /*0060*/ 	.byte	0x04, 0x1c
        /*0062*/ 	.short	(.L_21 - .L_20)


	//   ....[0]....
.L_20:
        /*0064*/ 	.word	0x00000200


	//----- nvinfo : EIATTR_REQNTID
	.align		4
.L_21:
        /*0068*/ 	.byte	0x04, 0x10
        /*006a*/ 	.short	(.L_23 - .L_22)
.L_22:
        /*006c*/ 	.word	0x00000080
        /*0070*/ 	.word	0x00000001
        /*0074*/ 	.word	0x00000001


	//----- nvinfo : EIATTR_CBANK_PARAM_SIZE
	.align		4
.L_23:
        /*0078*/ 	.byte	0x03, 0x19
        /*007a*/ 	.short	0x0024


	//----- nvinfo : EIATTR_PARAM_CBANK
	.align		4
        /*007c*/ 	.byte	0x04, 0x0a
        /*007e*/ 	.short	(.L_25 - .L_24)
	.align		4
.L_24:
        /*0080*/ 	.word	index@(.nv.constant0.triton_poi_fused__prelu_kernel_convolution_17)
        /*0084*/ 	.short	0x0210
        /*0086*/ 	.short	0x0024


	//----- nvinfo : EIATTR_SW_WAR
	.align		4
.L_25:
        /*0088*/ 	.byte	0x04, 0x36
        /*008a*/ 	.short	(.L_27 - .L_26)
.L_26:
        /*008c*/ 	.word	0x00000008
.L_27:


//--------------------- .nv.callgraph             --------------------------
	.section	.nv.callgraph,"",@"SHT_CUDA_CALLGRAPH"
	.align	4
	.sectionentsize	8
	.align		4
        /*0000*/ 	.word	0x00000000
	.align		4
        /*0004*/ 	.word	0xffffffff
	.align		4
        /*0008*/ 	.word	0x00000000
	.align		4
        /*000c*/ 	.word	0xfffffffe
	.align		4
        /*0010*/ 	.word	0x00000000
	.align		4
        /*0014*/ 	.word	0xfffffffd
	.align		4
        /*0018*/ 	.word	0x00000000
	.align		4
        /*001c*/ 	.word	0xfffffffc


//--------------------- .text.triton_poi_fused__prelu_kernel_convolution_17 --------------------------
	.section	.text.triton_poi_fused__prelu_kernel_convolution_17,"ax",@progbits
	.align	128
        .global         triton_poi_fused__prelu_kernel_convolution_17
        .type           triton_poi_fused__prelu_kernel_convolution_17,@function
        .size           triton_poi_fused__prelu_kernel_convolution_17,(.L_x_1 - triton_poi_fused__prelu_kernel_convolution_17)
        .other          triton_poi_fused__prelu_kernel_convolution_17,@"STO_CUDA_ENTRY STV_DEFAULT"
triton_poi_fused__prelu_kernel_convolution_17:
.text.triton_poi_fused__prelu_kernel_convolution_17:
[----:B------:R-:W-:Y:S01]  /*0000*/  LDC R1, c[0x0][0x28] ;  /* 0x00000a00ff017b82 */ /* 0x000fe20000000800 */
[----:B------:R-:W1:Y:S07]  /*0010*/  S2R R0, SR_TID.X ;  /* 0x0000000000007919 */ /* 0x000e6e0000002100 */
[----:B------:R-:W2:Y:S01]  /*0020*/  LDC.64 R4, c[0x0][0x218] ;  /* 0x00008600ff047b82 */ /* 0x000ea20000000a00 */
[----:B------:R-:W-:Y:S01]  /*0030*/  ULDC.64 UR4, c[0x0][0x208] ;  /* 0x0000820000047ab9 */ /* 0x000fe20000000a00 */
[----:B------:R-:W3:Y:S06]  /*0040*/  S2R R11, SR_CTAID.X ;  /* 0x00000000000b7919 */ /* 0x000eec0000002500 */
[----:B------:R-:W4:Y:S01]  /*0050*/  LDC.64 R2, c[0x0][0x210] ;  /* 0x00008400ff027b82 */ /* 0x000f220000000a00 */
[----:B-1----:R-:W-:Y:S01]  /*0060*/  IMAD.SHL.U32 R0, R0, 0x2, RZ ;  /* 0x0000000200007824 */ /* 0x002fe200078e00ff */
[----:B---3--:R-:W-:-:S04]  /*0070*/  SHF.R.S32.HI R6, RZ, 0x17, R11 ;  /* 0x00000017ff067819 */ /* 0x008fc8000001140b */
[----:B------:R-:W-:-:S04]  /*0080*/  LOP3.LUT R0, R0, 0xfe, RZ, 0xc0, !PT ;  /* 0x000000fe00007812 */ /* 0x000fc800078ec0ff */
[----:B------:R-:W-:Y:S02]  /*0090*/  LEA R11, R11, R0, 0x8 ;  /* 0x000000000b0b7211 */ /* 0x000fe400078e40ff */
[----:B------:R-:W-:Y:S02]  /*00a0*/  SGXT R0, R6, 0x1 ;  /* 0x000000010600781a */ /* 0x000fe40000000200 */
[----:B------:R-:W1:Y:S01]  /*00b0*/  LDC.64 R6, c[0x0][0x220] ;  /* 0x00008800ff067b82 */ /* 0x000e620000000a00 */
[----:B----4-:R-:W-:Y:S01]  /*00c0*/  IMAD.WIDE R2, R11, 0x4, R2 ;  /* 0x000000040b027825 */ /* 0x010fe200078e0202 */
[----:B------:R-:W-:-:S04]  /*00d0*/  LEA.HI R0, R0, R11, RZ, 0x6 ;  /* 0x0000000b00007211 */ /* 0x000fc800078f30ff */
[----:B------:R-:W-:Y:S01]  /*00e0*/  LOP3.LUT R0, R0, 0xffffffc0, RZ, 0xc0, !PT ;  /* 0xffffffc000007812 */ /* 0x000fe200078ec0ff */
[----:B------:R-:W3:Y:S04]  /*00f0*/  LDG.E.64 R12, desc[UR4][R2.64] ;  /* 0x00000004020c7981 */ /* 0x000ee8000c1e1b00 */
[----:B------:R-:W-:-:S04]  /*0100*/  IMAD.IADD R9, R11, 0x1, -R0 ;  /* 0x000000010b097824 */ /* 0x000fc800078e0a00 */
[----:B--2---:R-:W-:Y:S02]  /*0110*/  IMAD.WIDE R4, R9, 0x4, R4 ;  /* 0x0000000409047825 */ /* 0x004fe400078e0204 */
[----:B------:R-:W2:Y:S04]  /*0120*/  LDC.64 R8, c[0x0][0x228] ;  /* 0x00008a00ff087b82 */ /* 0x000ea80000000a00 */
[----:B------:R-:W3:Y:S04]  /*0130*/  LDG.E.EL.64 R4, desc[UR4][R4.64] ;  /* 0x0000000404047981 */ /* 0x000ee8000c2e1b00 */
[----:B-1----:R-:W4:Y:S01]  /*0140*/  LDG.E R6, desc[UR4][R6.64] ;  /* 0x0000000406067981 */ /* 0x002f22000c1e1900 */
[----:B--2---:R-:W-:-:S04]  /*0150*/  IMAD.WIDE R8, R11, 0x4, R8 ;  /* 0x000000040b087825 */ /* 0x004fc800078e0208 */
[C---:B---3--:R-:W-:Y:S01]  /*0160*/  FADD R14, R12.reuse, R4 ;  /* 0x000000040c0e7221 */ /* 0x048fe20000000000 */
[C---:B------:R-:W-:Y:S01]  /*0170*/  FADD R15, R13.reuse, R5 ;  /* 0x000000050d0f7221 */ /* 0x040fe20000000000 */
[----:B------:R-:W-:Y:S02]  /*0180*/  FSETP.GT.AND P0, PT, R12, -R4, PT ;  /* 0x800000040c00720b */ /* 0x000fe40003f04000 */
[C---:B----4-:R-:W-:Y:S01]  /*0190*/  FMUL R17, R6.reuse, R14 ;  /* 0x0000000e06117220 */ /* 0x050fe20000400000 */
[----:B------:R-:W-:Y:S01]  /*01a0*/  FMUL R0, R6, R15 ;  /* 0x0000000f06007220 */ /* 0x000fe20000400000 */
[----:B------:R-:W-:-:S03]  /*01b0*/  FSETP.GT.AND P1, PT, R13, -R5, PT ;  /* 0x800000050d00720b */ /* 0x000fc60003f24000 */
[----:B------:R-:W-:Y:S02]  /*01c0*/  FSEL R10, R14, R17, P0 ;  /* 0x000000110e0a7208 */ /* 0x000fe40000000000 */
[----:B------:R-:W-:Y:S01]  /*01d0*/  FSEL R11, R15, R0, P1 ;  /* 0x000000000f0b7208 */ /* 0x000fe20000800000 */
[----:B------:R-:W-:Y:S04]  /*01e0*/  STG.E.64 desc[UR4][R2.64], R14 ;  /* 0x0000000e02007986 */ /* 0x000fe8000c101b04 */
[----:B------:R-:W-:Y:S01]  /*01f0*/  STG.E.64 desc[UR4][R8.64], R10 ;  /* 0x0000000a08007986 */ /* 0x000fe2000c101b04 */
[----:B------:R-:W-:Y:S05]  /*0200*/  EXIT ;  /* 0x000000000000794d */ /* 0x000fea0003800000 */
.L_x_0:
[----:B------:R-:W-:-:S00]  /*0210*/  BRA `(.L_x_0) ;  /* 0xfffffffc00fc7947 */ /* 0x000fc0000383ffff */
[----:B------:R-:W-:-:S00]  /*0220*/  NOP ;  /* 0x0000000000007918 */ /* 0x000fc00000000000 */
        /* <DEDUP_REMOVED lines=13> */
.L_x_1:


//--------------------- .nv.constant0.triton_poi_fused__prelu_kernel_convolution_17 --------------------------
	.section	.nv.constant0.triton_poi_fused__prelu_kernel_convolution_17,"a",@progbits
	.sectionflags	@""
	.align	4
.nv.constant0.triton_poi_fused__prelu_kernel_convolution_17:
	.zero		564
